//
// Generated by NVIDIA NVVM Compiler
//
// Compiler Build ID: CL-36424714
// Cuda compilation tools, release 13.0, V13.0.88
// Based on NVVM 20.0.0
//

.version 9.0
.target sm_100
.address_size 64

	// .globl	_Z6kernelPfm

.visible .entry _Z6kernelPfm(
	.param .u64 .ptr .align 1 _Z6kernelPfm_param_0,
	.param .u64 _Z6kernelPfm_param_1
)
{
	.reg .pred 	%p<5>;
	.reg .b32 	%r<22>;
	.reg .b32 	%f<2>;
	.reg .b64 	%rd<8>;

	ld.param.u64 	%rd3, [_Z6kernelPfm_param_0];
	ld.param.u64 	%rd4, [_Z6kernelPfm_param_1];
	mov.u32 	%r11, %ctaid.y;
	mov.u32 	%r1, %ntid.y;
	mov.u32 	%r12, %tid.y;
	mad.lo.s32 	%r20, %r11, %r1, %r12;
	setp.gt.u32 	%p1, %r20, 159;
	@%p1 bra 	$L__BB0_6;
	mov.u32 	%r13, %ctaid.x;
	mov.u32 	%r14, %ntid.x;
	mov.u32 	%r15, %tid.x;
	mad.lo.s32 	%r3, %r13, %r14, %r15;
	mov.u32 	%r16, %nctaid.x;
	mul.lo.s32 	%r4, %r14, %r16;
	mov.u32 	%r17, %nctaid.y;
	mul.lo.s32 	%r5, %r1, %r17;
	cvta.to.global.u64 	%rd1, %rd3;
$L__BB0_2:
	setp.gt.s32 	%p2, %r3, 159;
	@%p2 bra 	$L__BB0_5;
	mul.lo.s32 	%r7, %r20, 160;
	cvt.u64.u32 	%rd5, %r20;
	mad.lo.s64 	%rd2, %rd4, %rd5, %rd1;
	mov.u32 	%r21, %r3;
$L__BB0_4:
	add.s32 	%r18, %r21, %r7;
	shl.b32 	%r19, %r18, 1;
	cvt.rn.f32.s32 	%f1, %r19;
	mul.wide.s32 	%rd6, %r21, 4;
	add.s64 	%rd7, %rd2, %rd6;
	st.global.f32 	[%rd7], %f1;
	add.s32 	%r21, %r21, %r4;
	setp.lt.s32 	%p3, %r21, 160;
	@%p3 bra 	$L__BB0_4;
$L__BB0_5:
	add.s32 	%r20, %r20, %r5;
	setp.lt.u32 	%p4, %r20, 160;
	@%p4 bra 	$L__BB0_2;
$L__BB0_6:
	ret;

}


// ===== COMPILED SASS (sm_100) =====

	.target	sm_100

	.elftype	@"ET_EXEC"


//--------------------- .note.nv.tkinfo           --------------------------
	.section	.note.nv.tkinfo,"",@"SHT_NOTE"
	.sectionflags	@"SHF_NOTE_NV_TKINFO"
	.tkinfo
        /*0018*/ 	.word	0x00000002
        /*0030*/ 	.string	""
        /*0030*/ 	.string	"ptxas"
        /*0030*/ 	.string	"Cuda compilation tools, release 13.0, V13.0.88"
        /*0030*/ 	.string	"Build cuda_13.0.r13.0/compiler.36424714_0"
        /*0030*/ 	.string	"-arch sm_100 -m 64 "



//--------------------- .note.nv.cuinfo           --------------------------
	.section	.note.nv.cuinfo,"",@"SHT_NOTE"
	.sectionflags	@"SHF_NOTE_NV_CUINFO"
        /*0018*/ 	.short	0x0002
        /*001a*/ 	.short	0x0064
        /*001c*/ 	.short	0x0082
	.zero		2


//--------------------- .nv.info                  --------------------------
	.section	.nv.info,"",@"SHT_CUDA_INFO"
	.align	4


	//----- nvinfo : EIATTR_REGCOUNT
	.align		4
        /*0000*/ 	.byte	0x04, 0x2f
        /*0002*/ 	.short	(.L_1 - .L_0)
	.align		4
.L_0:
        /*0004*/ 	.word	index@(_Z6kernelPfm)
        /*0008*/ 	.word	0x00000010


	//----- nvinfo : EIATTR_FRAME_SIZE
	.align		4
.L_1:
        /*000c*/ 	.byte	0x04, 0x11
        /*000e*/ 	.short	(.L_3 - .L_2)
	.align		4
.L_2:
        /*0010*/ 	.word	index@(_Z6kernelPfm)
        /*0014*/ 	.word	0x00000000


	//----- nvinfo : EIATTR_MIN_STACK_SIZE
	.align		4
.L_3:
        /*0018*/ 	.byte	0x04, 0x12
        /*001a*/ 	.short	(.L_5 - .L_4)
	.align		4
.L_4:
        /*001c*/ 	.word	index@(_Z6kernelPfm)
        /*0020*/ 	.word	0x00000000
.L_5:


//--------------------- .nv.compat                --------------------------
	.section	.nv.compat,"",@"SHT_CUDA_COMPAT_INFO"
	.align	4
        /*0000*/ 	.byte	0x02, 0x09, 0x00, 0x00, 0x02, 0x02, 0x01, 0x00, 0x02, 0x05, 0x05, 0x00, 0x03, 0x07, 0x01, 0x01
        /*0010*/ 	.byte	0x02, 0x03, 0x00, 0x00, 0x02, 0x06, 0x01, 0x00, 0x04, 0x0b, 0x08, 0x00, 0x09, 0x00, 0x00, 0x00
        /*0020*/ 	.byte	0x00, 0x00, 0x00, 0x00


//--------------------- .nv.info._Z6kernelPfm     --------------------------
	.section	.nv.info._Z6kernelPfm,"",@"SHT_CUDA_INFO"
	.sectionflags	@""
	.align	4


	//----- nvinfo : EIATTR_CUDA_API_VERSION
	.align		4
        /*0000*/ 	.byte	0x04, 0x37
        /*0002*/ 	.short	(.L_7 - .L_6)
.L_6:
        /*0004*/ 	.word	0x00000082


	//----- nvinfo : EIATTR_KPARAM_INFO
	.align		4
.L_7:
        /*0008*/ 	.byte	0x04, 0x17
        /*000a*/ 	.short	(.L_9 - .L_8)
.L_8:
        /*000c*/ 	.word	0x00000000
        /*0010*/ 	.short	0x0001
        /*0012*/ 	.short	0x0008
        /*0014*/ 	.byte	0x00, 0xf0, 0x21, 0x00


	//----- nvinfo : EIATTR_KPARAM_INFO
	.align		4
.L_9:
        /*0018*/ 	.byte	0x04, 0x17
        /*001a*/ 	.short	(.L_11 - .L_10)
.L_10:
        /*001c*/ 	.word	0x00000000
        /*0020*/ 	.short	0x0000
        /*0022*/ 	.short	0x0000
        /*0024*/ 	.byte	0x00, 0xf5, 0x21, 0x00


	//----- nvinfo : EIATTR_SPARSE_MMA_MASK
	.align		4
.L_11:
        /*0028*/ 	.byte	0x03, 0x50
        /*002a*/ 	.short	0x0000


	//----- nvinfo : EIATTR_MAXREG_COUNT
	.align		4
        /*002c*/ 	.byte	0x03, 0x1b
        /*002e*/ 	.short	0x00ff


	//----- nvinfo : EIATTR_MERCURY_ISA_VERSION
	.align		4
        /*0030*/ 	.byte	0x03, 0x5f
        /*0032*/ 	.short	0x0101


	//----- nvinfo : EIATTR_VRC_CTA_INIT_COUNT
	.align		4
        /*0034*/ 	.byte	0x02, 0x4a
	.zero		1
	.zero		1


	//----- nvinfo : EIATTR_EXIT_INSTR_OFFSETS
	.align		4
        /*0038*/ 	.byte	0x04, 0x1c
        /*003a*/ 	.short	(.L_13 - .L_12)


	//   ....[0]....
.L_12:
        /*003c*/ 	.word	0x00000060


	//   ....[1]....
        /*0040*/ 	.word	0x00000240


	//----- nvinfo : EIATTR_CRS_STACK_SIZE
	.align		4
.L_13:
        /*0044*/ 	.byte	0x04, 0x1e
        /*0046*/ 	.short	(.L_15 - .L_14)
.L_14:
        /*0048*/ 	.word	0x00000000


	//----- nvinfo : EIATTR_CBANK_PARAM_SIZE
	.align		4
.L_15:
        /*004c*/ 	.byte	0x03, 0x19
        /*004e*/ 	.short	0x0010


	//----- nvinfo : EIATTR_PARAM_CBANK
	.align		4
        /*0050*/ 	.byte	0x04, 0x0a
        /*0052*/ 	.short	(.L_17 - .L_16)
	.align		4
.L_16:
        /*0054*/ 	.word	index@(.nv.constant0._Z6kernelPfm)
        /*0058*/ 	.short	0x0380
        /*005a*/ 	.short	0x0010


	//----- nvinfo : EIATTR_SW_WAR
	.align		4
.L_17:
        /*005c*/ 	.byte	0x04, 0x36
        /*005e*/ 	.short	(.L_19 - .L_18)
.L_18:
        /*0060*/ 	.word	0x00000008
.L_19:


//--------------------- .nv.callgraph             --------------------------
	.section	.nv.callgraph,"",@"SHT_CUDA_CALLGRAPH"
	.align	4
	.sectionentsize	8
	.align		4
        /*0000*/ 	.word	0x00000000
	.align		4
        /*0004*/ 	.word	0xffffffff
	.align		4
        /*0008*/ 	.word	0x00000000
	.align		4
        /*000c*/ 	.word	0xfffffffe
	.align		4
        /*0010*/ 	.word	0x00000000
	.align		4
        /*0014*/ 	.word	0xfffffffd
	.align		4
        /*0018*/ 	.word	0x00000000
	.align		4
        /*001c*/ 	.word	0xfffffffc


//--------------------- .text._Z6kernelPfm        --------------------------
	.section	.text._Z6kernelPfm,"ax",@progbits
	.align	128
        .global         _Z6kernelPfm
        .type           _Z6kernelPfm,@function
        .size           _Z6kernelPfm,(.L_x_5 - _Z6kernelPfm)
        .other          _Z6kernelPfm,@"STO_CUDA_ENTRY STV_DEFAULT"
_Z6kernelPfm:
.text._Z6kernelPfm:
[----:B------:R-:W-:Y:S01]  /*0000*/  LDC R1, c[0x0][0x37c] ;  /* 0x0000df00ff017b82 */ /* 0x000fe20000000800 */
[----:B------:R-:W0:Y:S07]  /*0010*/  S2R R0, SR_TID.Y ;  /* 0x0000000000007919 */ /* 0x000e2e0000002200 */
[----:B------:R-:W0:Y:S08]  /*0020*/  S2UR UR4, SR_CTAID.Y ;  /* 0x00000000000479c3 */ /* 0x000e300000002600 */
[----:B------:R-:W0:Y:S02]  /*0030*/  LDC R9, c[0x0][0x364] ;  /* 0x0000d900ff097b82 */ /* 0x000e240000000800 */
[----:B0-----:R-:W-:-:S05]  /*0040*/  IMAD R0, R9, UR4, R0 ;  /* 0x0000000409007c24 */ /* 0x001fca000f8e0200 */
[----:B------:R-:W-:-:S13]  /*0050*/  ISETP.GT.U32.AND P0, PT, R0, 0x9f, PT ;  /* 0x0000009f0000780c */ /* 0x000fda0003f04070 */
[----:B------:R-:W-:Y:S05]  /*0060*/  @P0 EXIT ;  /* 0x000000000000094d */ /* 0x000fea0003800000 */
[----:B------:R-:W0:Y:S01]  /*0070*/  S2R R6, SR_TID.X ;  /* 0x0000000000067919 */ /* 0x000e220000002100 */
[----:B------:R-:W0:Y:S01]  /*0080*/  S2UR UR4, SR_CTAID.X ;  /* 0x00000000000479c3 */ /* 0x000e220000002500 */
[----:B------:R-:W1:Y:S07]  /*0090*/  LDCU.64 UR8, c[0x0][0x358] ;  /* 0x00006b00ff0877ac */ /* 0x000e6e0008000a00 */
[----:B------:R-:W0:Y:S01]  /*00a0*/  LDC R7, c[0x0][0x360] ;  /* 0x0000d800ff077b82 */ /* 0x000e220000000800 */
[----:B------:R-:W2:Y:S01]  /*00b0*/  LDCU UR5, c[0x0][0x370] ;  /* 0x00006e00ff0577ac */ /* 0x000ea20008000800 */
[----:B------:R-:W3:Y:S02]  /*00c0*/  LDCU UR6, c[0x0][0x374] ;  /* 0x00006e80ff0677ac */ /* 0x000ee40008000800 */
[----:B---3--:R-:W-:-:S02]  /*00d0*/  IMAD R9, R9, UR6, RZ ;  /* 0x0000000609097c24 */ /* 0x008fc4000f8e02ff */
[C---:B0-----:R-:W-:Y:S02]  /*00e0*/  IMAD R6, R7.reuse, UR4, R6 ;  /* 0x0000000407067c24 */ /* 0x041fe4000f8e0206 */
[----:B-12---:R-:W-:-:S07]  /*00f0*/  IMAD R7, R7, UR5, RZ ;  /* 0x0000000507077c24 */ /* 0x006fce000f8e02ff */
.L_x_3:
[----:B------:R-:W-:Y:S01]  /*0100*/  ISETP.GT.AND P0, PT, R6, 0x9f, PT ;  /* 0x0000009f0600780c */ /* 0x000fe20003f04270 */
[----:B------:R-:W-:-:S12]  /*0110*/  BSSY.RECONVERGENT B0, `(.L_x_0) ;  /* 0x000000f000007945 */ /* 0x000fd80003800200 */
[----:B0-----:R-:W-:Y:S05]  /*0120*/  @P0 BRA `(.L_x_1) ;  /* 0x0000000000340947 */ /* 0x001fea0003800000 */
[----:B------:R-:W0:Y:S01]  /*0130*/  LDC.64 R2, c[0x0][0x380] ;  /* 0x0000e000ff027b82 */ /* 0x000e220000000a00 */
[----:B------:R-:W0:Y:S01]  /*0140*/  LDCU.64 UR4, c[0x0][0x388] ;  /* 0x00007100ff0477ac */ /* 0x000e220008000a00 */
[----:B------:R-:W-:Y:S01]  /*0150*/  MOV R11, R6 ;  /* 0x00000006000b7202 */ /* 0x000fe20000000f00 */
[----:B0-----:R-:W-:-:S04]  /*0160*/  IMAD.WIDE.U32 R4, R0, UR4, R2 ;  /* 0x0000000400047c25 */ /* 0x001fc8000f8e0002 */
[----:B------:R-:W-:-:S07]  /*0170*/  IMAD R5, R0, UR5, R5 ;  /* 0x0000000500057c24 */ /* 0x000fce000f8e0205 */
.L_x_2:
[----:B0-----:R-:W-:-:S05]  /*0180*/  IMAD R2, R0, 0xa0, R11 ;  /* 0x000000a000027824 */ /* 0x001fca00078e020b */
[----:B------:R-:W-:Y:S01]  /*0190*/  SHF.L.U32 R8, R2, 0x1, RZ ;  /* 0x0000000102087819 */ /* 0x000fe200000006ff */
[----:B------:R-:W-:Y:S01]  /*01a0*/  IMAD.WIDE R2, R11, 0x4, R4 ;  /* 0x000000040b027825 */ /* 0x000fe200078e0204 */
[----:B------:R-:W-:Y:S02]  /*01b0*/  IADD3 R11, PT, PT, R7, R11, RZ ;  /* 0x0000000b070b7210 */ /* 0x000fe40007ffe0ff */
[----:B------:R-:W-:Y:S02]  /*01c0*/  I2FP.F32.S32 R13, R8 ;  /* 0x00000008000d7245 */ /* 0x000fe40000201400 */
[----:B------:R-:W-:-:S03]  /*01d0*/  ISETP.GE.AND P0, PT, R11, 0xa0, PT ;  /* 0x000000a00b00780c */ /* 0x000fc60003f06270 */
[----:B------:R0:W-:Y:S10]  /*01e0*/  STG.E desc[UR8][R2.64], R13 ;  /* 0x0000000d02007986 */ /* 0x0001f4000c101908 */
[----:B------:R-:W-:Y:S05]  /*01f0*/  @!P0 BRA `(.L_x_2) ;  /* 0xfffffffc00e08947 */ /* 0x000fea000383ffff */
.L_x_1:
[----:B------:R-:W-:Y:S05]  /*0200*/  BSYNC.RECONVERGENT B0 ;  /* 0x0000000000007941 */ /* 0x000fea0003800200 */
.L_x_0:
[----:B------:R-:W-:-:S04]  /*0210*/  IADD3 R0, PT, PT, R9, R0, RZ ;  /* 0x0000000009007210 */ /* 0x000fc80007ffe0ff */
[----:B------:R-:W-:-:S13]  /*0220*/  ISETP.GE.U32.AND P0, PT, R0, 0xa0, PT ;  /* 0x000000a00000780c */ /* 0x000fda0003f06070 */
[----:B------:R-:W-:Y:S05]  /*0230*/  @!P0 BRA `(.L_x_3) ;  /* 0xfffffffc00b08947 */ /* 0x000fea000383ffff */
[----:B------:R-:W-:Y:S05]  /*0240*/  EXIT ;  /* 0x000000000000794d */ /* 0x000fea0003800000 */
.L_x_4:
[----:B------:R-:W-:-:S00]  /*0250*/  BRA `(.L_x_4) ;  /* 0xfffffffc00fc7947 */ /* 0x000fc0000383ffff */
[----:B------:R-:W-:-:S00]  /*0260*/  NOP ;  /* 0x0000000000007918 */ /* 0x000fc00000000000 */
        /* <DEDUP_REMOVED lines=9> */
.L_x_5:


//--------------------- .nv.shared.reserved.0     --------------------------
	.section	.nv.shared.reserved.0,"aw",@nobits
	.weak		__nv_reservedSMEM_offset_0_alias
	.size		__nv_reservedSMEM_offset_0_alias, 0, 64
	.other		__nv_reservedSMEM_offset_0_alias,@"STO_CUDA_RESERVED_SHARED STV_DEFAULT"
__nv_reservedSMEM_offset_0_alias:
	.zero		0
	.zero		64


//--------------------- .nv.constant0._Z6kernelPfm --------------------------
	.section	.nv.constant0._Z6kernelPfm,"a",@progbits
	.sectionflags	@""
	.align	4
.nv.constant0._Z6kernelPfm:
	.zero		912


//--------------------- SYMBOLS --------------------------

	.type		.nv.reservedSmem.offset0,@object
	.size		.nv.reservedSmem.offset0,0x4
